//
// Generated by NVIDIA NVVM Compiler
//
// Compiler Build ID: CL-36424714
// Cuda compilation tools, release 13.0, V13.0.88
// Based on NVVM 20.0.0
//

.version 9.0
.target sm_100
.address_size 64

	// .globl	_Z17scan_block_kernelPfjS_
// _ZZ17scan_block_kernelPfjS_E4XY_0 has been demoted
// _ZZ17scan_block_kernelPfjS_E4XY_1 has been demoted

.visible .entry _Z17scan_block_kernelPfjS_(
	.param .u64 .ptr .align 1 _Z17scan_block_kernelPfjS__param_0,
	.param .u32 _Z17scan_block_kernelPfjS__param_1,
	.param .u64 .ptr .align 1 _Z17scan_block_kernelPfjS__param_2
)
{
	.reg .pred 	%p<9>;
	.reg .b32 	%r<37>;
	.reg .b32 	%f<10>;
	.reg .b64 	%rd<9>;
	// demoted variable
	.shared .align 4 .b8 _ZZ17scan_block_kernelPfjS_E4XY_0[2048];
	// demoted variable
	.shared .align 4 .b8 _ZZ17scan_block_kernelPfjS_E4XY_1[2048];
	ld.param.u64 	%rd3, [_Z17scan_block_kernelPfjS__param_0];
	ld.param.u32 	%r10, [_Z17scan_block_kernelPfjS__param_1];
	ld.param.u64 	%rd2, [_Z17scan_block_kernelPfjS__param_2];
	cvta.to.global.u64 	%rd4, %rd3;
	mov.u32 	%r1, %ctaid.x;
	mov.u32 	%r2, %ntid.x;
	mov.u32 	%r3, %tid.x;
	mad.lo.s32 	%r4, %r1, %r2, %r3;
	setp.ge.u32 	%p1, %r4, %r10;
	mul.wide.u32 	%rd5, %r4, 4;
	add.s64 	%rd1, %rd4, %rd5;
	@%p1 bra 	$L__BB0_2;
	ld.global.f32 	%f4, [%rd1];
	shl.b32 	%r15, %r3, 2;
	mov.u32 	%r16, _ZZ17scan_block_kernelPfjS_E4XY_0;
	add.s32 	%r17, %r16, %r15;
	st.shared.f32 	[%r17], %f4;
	bra.uni 	$L__BB0_3;
$L__BB0_2:
	shl.b32 	%r11, %r3, 2;
	mov.u32 	%r12, _ZZ17scan_block_kernelPfjS_E4XY_0;
	add.s32 	%r13, %r12, %r11;
	mov.b32 	%r14, 0;
	st.shared.u32 	[%r13], %r14;
$L__BB0_3:
	setp.lt.u32 	%p2, %r2, 2;
	mov.u32 	%r36, _ZZ17scan_block_kernelPfjS_E4XY_0;
	@%p2 bra 	$L__BB0_9;
	mov.u32 	%r35, _ZZ17scan_block_kernelPfjS_E4XY_0;
	mov.u32 	%r34, _ZZ17scan_block_kernelPfjS_E4XY_1;
	mov.b32 	%r33, 1;
$L__BB0_5:
	mov.u32 	%r36, %r34;
	bar.sync 	0;
	setp.lt.u32 	%p3, %r3, %r33;
	@%p3 bra 	$L__BB0_7;
	shl.b32 	%r22, %r3, 2;
	add.s32 	%r23, %r35, %r22;
	ld.shared.f32 	%f5, [%r23];
	sub.s32 	%r24, %r3, %r33;
	shl.b32 	%r25, %r24, 2;
	add.s32 	%r26, %r35, %r25;
	ld.shared.f32 	%f6, [%r26];
	add.f32 	%f9, %f5, %f6;
	bra.uni 	$L__BB0_8;
$L__BB0_7:
	shl.b32 	%r27, %r3, 2;
	add.s32 	%r28, %r35, %r27;
	ld.shared.f32 	%f9, [%r28];
$L__BB0_8:
	shl.b32 	%r29, %r3, 2;
	add.s32 	%r30, %r36, %r29;
	st.shared.f32 	[%r30], %f9;
	shl.b32 	%r33, %r33, 1;
	setp.lt.u32 	%p4, %r33, %r2;
	mov.u32 	%r34, %r35;
	mov.u32 	%r35, %r36;
	@%p4 bra 	$L__BB0_5;
$L__BB0_9:
	setp.ge.u32 	%p5, %r4, %r10;
	@%p5 bra 	$L__BB0_11;
	shl.b32 	%r31, %r3, 2;
	add.s32 	%r32, %r36, %r31;
	ld.shared.f32 	%f7, [%r32];
	st.global.f32 	[%rd1], %f7;
$L__BB0_11:
	setp.eq.s64 	%p6, %rd2, 0;
	setp.ne.s32 	%p7, %r3, 511;
	or.pred  	%p8, %p7, %p6;
	@%p8 bra 	$L__BB0_13;
	ld.shared.f32 	%f8, [%r36+2044];
	cvta.to.global.u64 	%rd6, %rd2;
	mul.wide.u32 	%rd7, %r1, 4;
	add.s64 	%rd8, %rd6, %rd7;
	st.global.f32 	[%rd8], %f8;
$L__BB0_13:
	ret;

}
	// .globl	_Z29add_scan_block_offsets_kernelPfjS_
.visible .entry _Z29add_scan_block_offsets_kernelPfjS_(
	.param .u64 .ptr .align 1 _Z29add_scan_block_offsets_kernelPfjS__param_0,
	.param .u32 _Z29add_scan_block_offsets_kernelPfjS__param_1,
	.param .u64 .ptr .align 1 _Z29add_scan_block_offsets_kernelPfjS__param_2
)
{
	.reg .pred 	%p<4>;
	.reg .b32 	%r<7>;
	.reg .b32 	%f<4>;
	.reg .b64 	%rd<9>;

	ld.param.u64 	%rd1, [_Z29add_scan_block_offsets_kernelPfjS__param_0];
	ld.param.u32 	%r3, [_Z29add_scan_block_offsets_kernelPfjS__param_1];
	ld.param.u64 	%rd2, [_Z29add_scan_block_offsets_kernelPfjS__param_2];
	mov.u32 	%r1, %ctaid.x;
	mov.u32 	%r4, %ntid.x;
	mov.u32 	%r5, %tid.x;
	mad.lo.s32 	%r2, %r1, %r4, %r5;
	setp.ge.u32 	%p1, %r2, %r3;
	setp.eq.s32 	%p2, %r1, 0;
	or.pred  	%p3, %p2, %p1;
	@%p3 bra 	$L__BB1_2;
	cvta.to.global.u64 	%rd3, %rd2;
	cvta.to.global.u64 	%rd4, %rd1;
	add.s32 	%r6, %r1, -1;
	mul.wide.u32 	%rd5, %r6, 4;
	add.s64 	%rd6, %rd3, %rd5;
	ld.global.f32 	%f1, [%rd6];
	mul.wide.u32 	%rd7, %r2, 4;
	add.s64 	%rd8, %rd4, %rd7;
	ld.global.f32 	%f2, [%rd8];
	add.f32 	%f3, %f1, %f2;
	st.global.f32 	[%rd8], %f3;
$L__BB1_2:
	ret;

}


// ===== COMPILED SASS (sm_100) =====

	.target	sm_100

	.elftype	@"ET_EXEC"


//--------------------- .note.nv.tkinfo           --------------------------
	.section	.note.nv.tkinfo,"",@"SHT_NOTE"
	.sectionflags	@"SHF_NOTE_NV_TKINFO"
	.tkinfo
        /*0018*/ 	.word	0x00000002
        /*0030*/ 	.string	""
        /*0030*/ 	.string	"ptxas"
        /*0030*/ 	.string	"Cuda compilation tools, release 13.0, V13.0.88"
        /*0030*/ 	.string	"Build cuda_13.0.r13.0/compiler.36424714_0"
        /*0030*/ 	.string	"-arch sm_100 -m 64 "



//--------------------- .note.nv.cuinfo           --------------------------
	.section	.note.nv.cuinfo,"",@"SHT_NOTE"
	.sectionflags	@"SHF_NOTE_NV_CUINFO"
        /*0018*/ 	.short	0x0002
        /*001a*/ 	.short	0x0064
        /*001c*/ 	.short	0x0082
	.zero		2


//--------------------- .nv.info                  --------------------------
	.section	.nv.info,"",@"SHT_CUDA_INFO"
	.align	4


	//----- nvinfo : EIATTR_REGCOUNT
	.align		4
        /*0000*/ 	.byte	0x04, 0x2f
        /*0002*/ 	.short	(.L_1 - .L_0)
	.align		4
.L_0:
        /*0004*/ 	.word	index@(_Z17scan_block_kernelPfjS_)
        /*0008*/ 	.word	0x00000012


	//----- nvinfo : EIATTR_FRAME_SIZE
	.align		4
.L_1:
        /*000c*/ 	.byte	0x04, 0x11
        /*000e*/ 	.short	(.L_3 - .L_2)
	.align		4
.L_2:
        /*0010*/ 	.word	index@(_Z17scan_block_kernelPfjS_)
        /*0014*/ 	.word	0x00000000


	//----- nvinfo : EIATTR_REGCOUNT
	.align		4
.L_3:
        /*0018*/ 	.byte	0x04, 0x2f
        /*001a*/ 	.short	(.L_5 - .L_4)
	.align		4
.L_4:
        /*001c*/ 	.word	index@(_Z29add_scan_block_offsets_kernelPfjS_)
        /*0020*/ 	.word	0x0000000c


	//----- nvinfo : EIATTR_FRAME_SIZE
	.align		4
.L_5:
        /*0024*/ 	.byte	0x04, 0x11
        /*0026*/ 	.short	(.L_7 - .L_6)
	.align		4
.L_6:
        /*0028*/ 	.word	index@(_Z29add_scan_block_offsets_kernelPfjS_)
        /*002c*/ 	.word	0x00000000


	//----- nvinfo : EIATTR_MIN_STACK_SIZE
	.align		4
.L_7:
        /*0030*/ 	.byte	0x04, 0x12
        /*0032*/ 	.short	(.L_9 - .L_8)
	.align		4
.L_8:
        /*0034*/ 	.word	index@(_Z29add_scan_block_offsets_kernelPfjS_)
        /*0038*/ 	.word	0x00000000


	//----- nvinfo : EIATTR_MIN_STACK_SIZE
	.align		4
.L_9:
        /*003c*/ 	.byte	0x04, 0x12
        /*003e*/ 	.short	(.L_11 - .L_10)
	.align		4
.L_10:
        /*0040*/ 	.word	index@(_Z17scan_block_kernelPfjS_)
        /*0044*/ 	.word	0x00000000
.L_11:


//--------------------- .nv.compat                --------------------------
	.section	.nv.compat,"",@"SHT_CUDA_COMPAT_INFO"
	.align	4
        /*0000*/ 	.byte	0x02, 0x09, 0x00, 0x00, 0x02, 0x02, 0x01, 0x00, 0x02, 0x05, 0x05, 0x00, 0x03, 0x07, 0x01, 0x01
        /*0010*/ 	.byte	0x02, 0x03, 0x00, 0x00, 0x02, 0x06, 0x01, 0x00, 0x04, 0x0b, 0x08, 0x00, 0x09, 0x00, 0x00, 0x00
        /*0020*/ 	.byte	0x00, 0x00, 0x00, 0x00


//--------------------- .nv.info._Z29add_scan_block_offsets_kernelPfjS_ --------------------------
	.section	.nv.info._Z29add_scan_block_offsets_kernelPfjS_,"",@"SHT_CUDA_INFO"
	.sectionflags	@""
	.align	4


	//----- nvinfo : EIATTR_CUDA_API_VERSION
	.align		4
        /*0000*/ 	.byte	0x04, 0x37
        /*0002*/ 	.short	(.L_13 - .L_12)
.L_12:
        /*0004*/ 	.word	0x00000082


	//----- nvinfo : EIATTR_KPARAM_INFO
	.align		4
.L_13:
        /*0008*/ 	.byte	0x04, 0x17
        /*000a*/ 	.short	(.L_15 - .L_14)
.L_14:
        /*000c*/ 	.word	0x00000000
        /*0010*/ 	.short	0x0002
        /*0012*/ 	.short	0x0010
        /*0014*/ 	.byte	0x00, 0xf5, 0x21, 0x00


	//----- nvinfo : EIATTR_KPARAM_INFO
	.align		4
.L_15:
        /*0018*/ 	.byte	0x04, 0x17
        /*001a*/ 	.short	(.L_17 - .L_16)
.L_16:
        /*001c*/ 	.word	0x00000000
        /*0020*/ 	.short	0x0001
        /*0022*/ 	.short	0x0008
        /*0024*/ 	.byte	0x00, 0xf0, 0x11, 0x00


	//----- nvinfo : EIATTR_KPARAM_INFO
	.align		4
.L_17:
        /*0028*/ 	.byte	0x04, 0x17
        /*002a*/ 	.short	(.L_19 - .L_18)
.L_18:
        /*002c*/ 	.word	0x00000000
        /*0030*/ 	.short	0x0000
        /*0032*/ 	.short	0x0000
        /*0034*/ 	.byte	0x00, 0xf5, 0x21, 0x00


	//----- nvinfo : EIATTR_SPARSE_MMA_MASK
	.align		4
.L_19:
        /*0038*/ 	.byte	0x03, 0x50
        /*003a*/ 	.short	0x0000


	//----- nvinfo : EIATTR_MAXREG_COUNT
	.align		4
        /*003c*/ 	.byte	0x03, 0x1b
        /*003e*/ 	.short	0x00ff


	//----- nvinfo : EIATTR_MERCURY_ISA_VERSION
	.align		4
        /*0040*/ 	.byte	0x03, 0x5f
        /*0042*/ 	.short	0x0101


	//----- nvinfo : EIATTR_VRC_CTA_INIT_COUNT
	.align		4
        /*0044*/ 	.byte	0x02, 0x4a
	.zero		1
	.zero		1


	//----- nvinfo : EIATTR_EXIT_INSTR_OFFSETS
	.align		4
        /*0048*/ 	.byte	0x04, 0x1c
        /*004a*/ 	.short	(.L_21 - .L_20)


	//   ....[0]....
.L_20:
        /*004c*/ 	.word	0x00000080


	//   ....[1]....
        /*0050*/ 	.word	0x00000130


	//----- nvinfo : EIATTR_CBANK_PARAM_SIZE
	.align		4
.L_21:
        /*0054*/ 	.byte	0x03, 0x19
        /*0056*/ 	.short	0x0018


	//----- nvinfo : EIATTR_PARAM_CBANK
	.align		4
        /*0058*/ 	.byte	0x04, 0x0a
        /*005a*/ 	.short	(.L_23 - .L_22)
	.align		4
.L_22:
        /*005c*/ 	.word	index@(.nv.constant0._Z29add_scan_block_offsets_kernelPfjS_)
        /*0060*/ 	.short	0x0380
        /*0062*/ 	.short	0x0018


	//----- nvinfo : EIATTR_SW_WAR
	.align		4
.L_23:
        /*0064*/ 	.byte	0x04, 0x36
        /*0066*/ 	.short	(.L_25 - .L_24)
.L_24:
        /*0068*/ 	.word	0x00000008
.L_25:


//--------------------- .nv.info._Z17scan_block_kernelPfjS_ --------------------------
	.section	.nv.info._Z17scan_block_kernelPfjS_,"",@"SHT_CUDA_INFO"
	.sectionflags	@""
	.align	4


	//----- nvinfo : EIATTR_CUDA_API_VERSION
	.align		4
        /*0000*/ 	.byte	0x04, 0x37
        /*0002*/ 	.short	(.L_27 - .L_26)
.L_26:
        /*0004*/ 	.word	0x00000082


	//----- nvinfo : EIATTR_KPARAM_INFO
	.align		4
.L_27:
        /*0008*/ 	.byte	0x04, 0x17
        /*000a*/ 	.short	(.L_29 - .L_28)
.L_28:
        /*000c*/ 	.word	0x00000000
        /*0010*/ 	.short	0x0002
        /*0012*/ 	.short	0x0010
        /*0014*/ 	.byte	0x00, 0xf5, 0x21, 0x00


	//----- nvinfo : EIATTR_KPARAM_INFO
	.align		4
.L_29:
        /*0018*/ 	.byte	0x04, 0x17
        /*001a*/ 	.short	(.L_31 - .L_30)
.L_30:
        /*001c*/ 	.word	0x00000000
        /*0020*/ 	.short	0x0001
        /*0022*/ 	.short	0x0008
        /*0024*/ 	.byte	0x00, 0xf0, 0x11, 0x00


	//----- nvinfo : EIATTR_KPARAM_INFO
	.align		4
.L_31:
        /*0028*/ 	.byte	0x04, 0x17
        /*002a*/ 	.short	(.L_33 - .L_32)
.L_32:
        /*002c*/ 	.word	0x00000000
        /*0030*/ 	.short	0x0000
        /*0032*/ 	.short	0x0000
        /*0034*/ 	.byte	0x00, 0xf5, 0x21, 0x00


	//----- nvinfo : EIATTR_SPARSE_MMA_MASK
	.align		4
.L_33:
        /*0038*/ 	.byte	0x03, 0x50
        /*003a*/ 	.short	0x0000


	//----- nvinfo : EIATTR_MAXREG_COUNT
	.align		4
        /*003c*/ 	.byte	0x03, 0x1b
        /*003e*/ 	.short	0x00ff


	//----- nvinfo : EIATTR_NUM_BARRIERS
	.align		4
        /*0040*/ 	.byte	0x02, 0x4c
        /*0042*/ 	.byte	0x01
	.zero		1


	//----- nvinfo : EIATTR_MERCURY_ISA_VERSION
	.align		4
        /*0044*/ 	.byte	0x03, 0x5f
        /*0046*/ 	.short	0x0101


	//----- nvinfo : EIATTR_VRC_CTA_INIT_COUNT
	.align		4
        /*0048*/ 	.byte	0x02, 0x4a
	.zero		1
	.zero		1


	//----- nvinfo : EIATTR_EXIT_INSTR_OFFSETS
	.align		4
        /*004c*/ 	.byte	0x04, 0x1c
        /*004e*/ 	.short	(.L_35 - .L_34)


	//   ....[0]....
.L_34:
        /*0050*/ 	.word	0x00000370


	//   ....[1]....
        /*0054*/ 	.word	0x000003c0


	//----- nvinfo : EIATTR_CBANK_PARAM_SIZE
	.align		4
.L_35:
        /*0058*/ 	.byte	0x03, 0x19
        /*005a*/ 	.short	0x0018


	//----- nvinfo : EIATTR_PARAM_CBANK
	.align		4
        /*005c*/ 	.byte	0x04, 0x0a
        /*005e*/ 	.short	(.L_37 - .L_36)
	.align		4
.L_36:
        /*0060*/ 	.word	index@(.nv.constant0._Z17scan_block_kernelPfjS_)
        /*0064*/ 	.short	0x0380
        /*0066*/ 	.short	0x0018


	//----- nvinfo : EIATTR_SW_WAR
	.align		4
.L_37:
        /*0068*/ 	.byte	0x04, 0x36
        /*006a*/ 	.short	(.L_39 - .L_38)
.L_38:
        /*006c*/ 	.word	0x00000008
.L_39:


//--------------------- .nv.callgraph             --------------------------
	.section	.nv.callgraph,"",@"SHT_CUDA_CALLGRAPH"
	.align	4
	.sectionentsize	8
	.align		4
        /*0000*/ 	.word	0x00000000
	.align		4
        /*0004*/ 	.word	0xffffffff
	.align		4
        /*0008*/ 	.word	0x00000000
	.align		4
        /*000c*/ 	.word	0xfffffffe
	.align		4
        /*0010*/ 	.word	0x00000000
	.align		4
        /*0014*/ 	.word	0xfffffffd
	.align		4
        /*0018*/ 	.word	0x00000000
	.align		4
        /*001c*/ 	.word	0xfffffffc


//--------------------- .text._Z29add_scan_block_offsets_kernelPfjS_ --------------------------
	.section	.text._Z29add_scan_block_offsets_kernelPfjS_,"ax",@progbits
	.align	128
        .global         _Z29add_scan_block_offsets_kernelPfjS_
        .type           _Z29add_scan_block_offsets_kernelPfjS_,@function
        .size           _Z29add_scan_block_offsets_kernelPfjS_,(.L_x_4 - _Z29add_scan_block_offsets_kernelPfjS_)
        .other          _Z29add_scan_block_offsets_kernelPfjS_,@"STO_CUDA_ENTRY STV_DEFAULT"
_Z29add_scan_block_offsets_kernelPfjS_:
.text._Z29add_scan_block_offsets_kernelPfjS_:
[----:B------:R-:W-:Y:S01]  /*0000*/  LDC R1, c[0x0][0x37c] ;  /* 0x0000df00ff017b82 */ /* 0x000fe20000000800 */
[----:B------:R-:W0:Y:S01]  /*0010*/  S2R R9, SR_CTAID.X ;  /* 0x0000000000097919 */ /* 0x000e220000002500 */
[----:B------:R-:W0:Y:S01]  /*0020*/  LDCU UR4, c[0x0][0x360] ;  /* 0x00006c00ff0477ac */ /* 0x000e220008000800 */
[----:B------:R-:W0:Y:S01]  /*0030*/  S2R R0, SR_TID.X ;  /* 0x0000000000007919 */ /* 0x000e220000002100 */
[----:B------:R-:W1:Y:S01]  /*0040*/  LDCU UR5, c[0x0][0x388] ;  /* 0x00007100ff0577ac */ /* 0x000e620008000800 */
[----:B0-----:R-:W-:-:S05]  /*0050*/  IMAD R7, R9, UR4, R0 ;  /* 0x0000000409077c24 */ /* 0x001fca000f8e0200 */
[----:B-1----:R-:W-:-:S04]  /*0060*/  ISETP.GE.U32.AND P0, PT, R7, UR5, PT ;  /* 0x0000000507007c0c */ /* 0x002fc8000bf06070 */
[----:B------:R-:W-:-:S13]  /*0070*/  ISETP.EQ.OR P0, PT, R9, RZ, P0 ;  /* 0x000000ff0900720c */ /* 0x000fda0000702670 */
[----:B------:R-:W-:Y:S05]  /*0080*/  @P0 EXIT ;  /* 0x000000000000094d */ /* 0x000fea0003800000 */
[----:B------:R-:W0:Y:S01]  /*0090*/  LDC.64 R2, c[0x0][0x390] ;  /* 0x0000e400ff027b82 */ /* 0x000e220000000a00 */
[----:B------:R-:W1:Y:S01]  /*00a0*/  LDCU.64 UR4, c[0x0][0x358] ;  /* 0x00006b00ff0477ac */ /* 0x000e620008000a00 */
[----:B------:R-:W-:-:S06]  /*00b0*/  IADD3 R9, PT, PT, R9, -0x1, RZ ;  /* 0xffffffff09097810 */ /* 0x000fcc0007ffe0ff */
[----:B------:R-:W2:Y:S01]  /*00c0*/  LDC.64 R4, c[0x0][0x380] ;  /* 0x0000e000ff047b82 */ /* 0x000ea20000000a00 */
[----:B0-----:R-:W-:-:S06]  /*00d0*/  IMAD.WIDE.U32 R2, R9, 0x4, R2 ;  /* 0x0000000409027825 */ /* 0x001fcc00078e0002 */
[----:B-1----:R-:W3:Y:S01]  /*00e0*/  LDG.E R2, desc[UR4][R2.64] ;  /* 0x0000000402027981 */ /* 0x002ee2000c1e1900 */
[----:B--2---:R-:W-:-:S05]  /*00f0*/  IMAD.WIDE.U32 R4, R7, 0x4, R4 ;  /* 0x0000000407047825 */ /* 0x004fca00078e0004 */
[----:B------:R-:W3:Y:S02]  /*0100*/  LDG.E R7, desc[UR4][R4.64] ;  /* 0x0000000404077981 */ /* 0x000ee4000c1e1900 */
[----:B---3--:R-:W-:-:S05]  /*0110*/  FADD R7, R2, R7 ;  /* 0x0000000702077221 */ /* 0x008fca0000000000 */
[----:B------:R-:W-:Y:S01]  /*0120*/  STG.E desc[UR4][R4.64], R7 ;  /* 0x0000000704007986 */ /* 0x000fe2000c101904 */
[----:B------:R-:W-:Y:S05]  /*0130*/  EXIT ;  /* 0x000000000000794d */ /* 0x000fea0003800000 */
.L_x_0:
[----:B------:R-:W-:-:S00]  /*0140*/  BRA `(.L_x_0) ;  /* 0xfffffffc00fc7947 */ /* 0x000fc0000383ffff */
[----:B------:R-:W-:-:S00]  /*0150*/  NOP ;  /* 0x0000000000007918 */ /* 0x000fc00000000000 */
        /* <DEDUP_REMOVED lines=10> */
.L_x_4:


//--------------------- .text._Z17scan_block_kernelPfjS_ --------------------------
	.section	.text._Z17scan_block_kernelPfjS_,"ax",@progbits
	.align	128
        .global         _Z17scan_block_kernelPfjS_
        .type           _Z17scan_block_kernelPfjS_,@function
        .size           _Z17scan_block_kernelPfjS_,(.L_x_5 - _Z17scan_block_kernelPfjS_)
        .other          _Z17scan_block_kernelPfjS_,@"STO_CUDA_ENTRY STV_DEFAULT"
_Z17scan_block_kernelPfjS_:
.text._Z17scan_block_kernelPfjS_:
[----:B------:R-:W-:Y:S01]  /*0000*/  LDC R1, c[0x0][0x37c] ;  /* 0x0000df00ff017b82 */ /* 0x000fe20000000800 */
[----:B------:R-:W0:Y:S01]  /*0010*/  S2R R13, SR_CTAID.X ;  /* 0x00000000000d7919 */ /* 0x000e220000002500 */
[----:B------:R-:W0:Y:S06]  /*0020*/  LDCU UR5, c[0x0][0x360] ;  /* 0x00006c00ff0577ac */ /* 0x000e2c0008000800 */
[----:B------:R-:W1:Y:S01]  /*0030*/  LDC.64 R2, c[0x0][0x380] ;  /* 0x0000e000ff027b82 */ /* 0x000e620000000a00 */
[----:B------:R-:W0:Y:S01]  /*0040*/  S2R R15, SR_TID.X ;  /* 0x00000000000f7919 */ /* 0x000e220000002100 */
[----:B------:R-:W2:Y:S01]  /*0050*/  LDCU UR4, c[0x0][0x388] ;  /* 0x00007100ff0477ac */ /* 0x000ea20008000800 */
[----:B------:R-:W3:Y:S01]  /*0060*/  LDCU.64 UR6, c[0x0][0x358] ;  /* 0x00006b00ff0677ac */ /* 0x000ee20008000a00 */
[----:B0-----:R-:W-:-:S04]  /*0070*/  IMAD R5, R13, UR5, R15 ;  /* 0x000000050d057c24 */ /* 0x001fc8000f8e020f */
[C---:B-1----:R-:W-:Y:S01]  /*0080*/  IMAD.WIDE.U32 R2, R5.reuse, 0x4, R2 ;  /* 0x0000000405027825 */ /* 0x042fe200078e0002 */
[----:B--2---:R-:W-:-:S13]  /*0090*/  ISETP.GE.U32.AND P0, PT, R5, UR4, PT ;  /* 0x0000000405007c0c */ /* 0x004fda000bf06070 */
[----:B---3--:R-:W2:Y:S01]  /*00a0*/  @!P0 LDG.E R0, desc[UR6][R2.64] ;  /* 0x0000000602008981 */ /* 0x008ea2000c1e1900 */
[----:B------:R-:W0:Y:S01]  /*00b0*/  S2UR UR8, SR_CgaCtaId ;  /* 0x00000000000879c3 */ /* 0x000e220000008800 */
[----:B------:R-:W-:Y:S01]  /*00c0*/  UMOV UR4, 0x400 ;  /* 0x0000040000047882 */ /* 0x000fe20000000000 */
[----:B------:R-:W-:Y:S01]  /*00d0*/  UISETP.GE.U32.AND UP0, UPT, UR5, 0x2, UPT ;  /* 0x000000020500788c */ /* 0x000fe2000bf06070 */
[----:B------:R-:W-:Y:S02]  /*00e0*/  @!P0 IMAD.U32 R4, RZ, RZ, UR4 ;  /* 0x00000004ff048e24 */ /* 0x000fe4000f8e00ff */
[----:B0-----:R-:W-:-:S05]  /*00f0*/  @!P0 IMAD.U32 R9, RZ, RZ, UR8 ;  /* 0x00000008ff098e24 */ /* 0x001fca000f8e00ff */
[----:B------:R-:W-:Y:S01]  /*0100*/  @!P0 LEA R6, R9, R4, 0x18 ;  /* 0x0000000409068211 */ /* 0x000fe200078ec0ff */
[----:B------:R-:W-:Y:S01]  /*0110*/  @P0 IMAD.U32 R9, RZ, RZ, UR8 ;  /* 0x00000008ff090e24 */ /* 0x000fe2000f8e00ff */
[----:B------:R-:W-:-:S03]  /*0120*/  @P0 MOV R4, UR4 ;  /* 0x0000000400040c02 */ /* 0x000fc60008000f00 */
[----:B------:R-:W-:Y:S01]  /*0130*/  @!P0 IMAD R7, R15, 0x4, R6 ;  /* 0x000000040f078824 */ /* 0x000fe200078e0206 */
[----:B------:R-:W-:-:S04]  /*0140*/  @P0 LEA R6, R9, R4, 0x18 ;  /* 0x0000000409060211 */ /* 0x000fc800078ec0ff */
[----:B------:R-:W-:Y:S01]  /*0150*/  @P0 LEA R8, R15, R6, 0x2 ;  /* 0x000000060f080211 */ /* 0x000fe200078e10ff */
[----:B--2---:R0:W-:Y:S04]  /*0160*/  @!P0 STS [R7], R0 ;  /* 0x0000000007008388 */ /* 0x0041e80000000800 */
[----:B------:R0:W-:Y:S01]  /*0170*/  @P0 STS [R8], RZ ;  /* 0x000000ff08000388 */ /* 0x0001e20000000800 */
[----:B------:R-:W-:Y:S05]  /*0180*/  BRA.U !UP0, `(.L_x_1) ;  /* 0x0000000108547547 */ /* 0x000fea000b800000 */
[----:B------:R-:W-:Y:S01]  /*0190*/  VIADD R4, R4, 0x800 ;  /* 0x0000080004047836 */ /* 0x000fe20000000000 */
[----:B------:R-:W-:Y:S01]  /*01a0*/  UMOV UR4, 0x1 ;  /* 0x0000000100047882 */ /* 0x000fe20000000000 */
[----:B0-----:R-:W-:-:S03]  /*01b0*/  IMAD.MOV.U32 R0, RZ, RZ, R6 ;  /* 0x000000ffff007224 */ /* 0x001fc600078e0006 */
[----:B------:R-:W-:-:S07]  /*01c0*/  LEA R4, R9, R4, 0x18 ;  /* 0x0000000409047211 */ /* 0x000fce00078ec0ff */
.L_x_2:
[----:B------:R-:W-:Y:S01]  /*01d0*/  BAR.SYNC.DEFER_BLOCKING 0x0 ;  /* 0x0000000000007b1d */ /* 0x000fe20000010000 */
[C---:B------:R-:W-:Y:S01]  /*01e0*/  ISETP.GE.U32.AND P0, PT, R15.reuse, UR4, PT ;  /* 0x000000040f007c0c */ /* 0x040fe2000bf06070 */
[----:B------:R-:W-:Y:S02]  /*01f0*/  IMAD R7, R15, 0x4, R0 ;  /* 0x000000040f077824 */ /* 0x000fe400078e0200 */
[----:B------:R-:W-:Y:S01]  /*0200*/  IMAD.MOV.U32 R6, RZ, RZ, R4 ;  /* 0x000000ffff067224 */ /* 0x000fe200078e0004 */
[----:B------:R-:W-:-:S04]  /*0210*/  MOV R4, R0 ;  /* 0x0000000000047202 */ /* 0x000fc80000000f00 */
[----:B-1----:R-:W-:-:S05]  /*0220*/  LEA R11, R15, R6, 0x2 ;  /* 0x000000060f0b7211 */ /* 0x002fca00078e10ff */
[----:B------:R-:W-:Y:S01]  /*0230*/  @P0 IADD3 R9, PT, PT, R15, -UR4, RZ ;  /* 0x800000040f090c10 */ /* 0x000fe2000fffe0ff */
[----:B------:R-:W-:-:S03]  /*0240*/  USHF.L.U32 UR4, UR4, 0x1, URZ ;  /* 0x0000000104047899 */ /* 0x000fc600080006ff */
[----:B------:R-:W-:Y:S01]  /*0250*/  @P0 LEA R9, R9, R0, 0x2 ;  /* 0x0000000009090211 */ /* 0x000fe200078e10ff */
[----:B------:R-:W-:Y:S01]  /*0260*/  UISETP.GE.U32.AND UP0, UPT, UR4, UR5, UPT ;  /* 0x000000050400728c */ /* 0x000fe2000bf06070 */
[----:B------:R-:W-:Y:S01]  /*0270*/  IMAD.MOV.U32 R0, RZ, RZ, R6 ;  /* 0x000000ffff007224 */ /* 0x000fe200078e0006 */
[----:B------:R-:W-:Y:S04]  /*0280*/  LDS R7, [R7] ;  /* 0x0000000007077984 */ /* 0x000fe80000000800 */
[----:B------:R-:W0:Y:S02]  /*0290*/  @P0 LDS R8, [R9] ;  /* 0x0000000009080984 */ /* 0x000e240000000800 */
[----:B0-----:R-:W-:Y:S01]  /*02a0*/  @P0 FADD R8, R7, R8 ;  /* 0x0000000807080221 */ /* 0x001fe20000000000 */
[----:B------:R-:W-:-:S05]  /*02b0*/  @!P0 IMAD.MOV.U32 R8, RZ, RZ, R7 ;  /* 0x000000ffff088224 */ /* 0x000fca00078e0007 */
[----:B------:R1:W-:Y:S01]  /*02c0*/  STS [R11], R8 ;  /* 0x000000080b007388 */ /* 0x0003e20000000800 */
[----:B------:R-:W-:Y:S05]  /*02d0*/  BRA.U !UP0, `(.L_x_2) ;  /* 0xfffffffd08bc7547 */ /* 0x000fea000b83ffff */
.L_x_1:
[----:B------:R-:W2:Y:S02]  /*02e0*/  LDCU UR4, c[0x0][0x388] ;  /* 0x00007100ff0477ac */ /* 0x000ea40008000800 */
[----:B--2---:R-:W-:Y:S01]  /*02f0*/  ISETP.GE.U32.AND P1, PT, R5, UR4, PT ;  /* 0x0000000405007c0c */ /* 0x004fe2000bf26070 */
[----:B------:R-:W2:-:S12]  /*0300*/  LDCU.64 UR4, c[0x0][0x390] ;  /* 0x00007200ff0477ac */ /* 0x000e980008000a00 */
[----:B0-----:R-:W-:-:S05]  /*0310*/  @!P1 LEA R0, R15, R6, 0x2 ;  /* 0x000000060f009211 */ /* 0x001fca00078e10ff */
[----:B------:R-:W0:Y:S01]  /*0320*/  @!P1 LDS R5, [R0] ;  /* 0x0000000000059984 */ /* 0x000e220000000800 */
[----:B--2---:R-:W-:-:S04]  /*0330*/  ISETP.NE.U32.AND P0, PT, RZ, UR4, PT ;  /* 0x00000004ff007c0c */ /* 0x004fc8000bf05070 */
[----:B------:R-:W-:-:S04]  /*0340*/  ISETP.NE.AND.EX P0, PT, RZ, UR5, PT, P0 ;  /* 0x00000005ff007c0c */ /* 0x000fc8000bf05300 */
[----:B------:R-:W-:Y:S01]  /*0350*/  ISETP.NE.OR P0, PT, R15, 0x1ff, !P0 ;  /* 0x000001ff0f00780c */ /* 0x000fe20004705670 */
[----:B0-----:R0:W-:-:S12]  /*0360*/  @!P1 STG.E desc[UR6][R2.64], R5 ;  /* 0x0000000502009986 */ /* 0x0011d8000c101906 */
[----:B------:R-:W-:Y:S05]  /*0370*/  @P0 EXIT ;  /* 0x000000000000094d */ /* 0x000fea0003800000 */
[----:B0-----:R-:W0:Y:S01]  /*0380*/  LDS R5, [R6+0x7fc] ;  /* 0x0007fc0006057984 */ /* 0x001e220000000800 */
[----:B------:R-:W2:Y:S02]  /*0390*/  LDC.64 R2, c[0x0][0x390] ;  /* 0x0000e400ff027b82 */ /* 0x000ea40000000a00 */
[----:B--2---:R-:W-:-:S05]  /*03a0*/  IMAD.WIDE.U32 R2, R13, 0x4, R2 ;  /* 0x000000040d027825 */ /* 0x004fca00078e0002 */
[----:B0-----:R-:W-:Y:S01]  /*03b0*/  STG.E desc[UR6][R2.64], R5 ;  /* 0x0000000502007986 */ /* 0x001fe2000c101906 */
[----:B------:R-:W-:Y:S05]  /*03c0*/  EXIT ;  /* 0x000000000000794d */ /* 0x000fea0003800000 */
.L_x_3:
        /* <DEDUP_REMOVED lines=11> */
.L_x_5:


//--------------------- .nv.shared.reserved.0     --------------------------
	.section	.nv.shared.reserved.0,"aw",@nobits
	.weak		__nv_reservedSMEM_offset_0_alias
	.size		__nv_reservedSMEM_offset_0_alias, 0, 64
	.other		__nv_reservedSMEM_offset_0_alias,@"STO_CUDA_RESERVED_SHARED STV_DEFAULT"
__nv_reservedSMEM_offset_0_alias:
	.zero		0
	.zero		64


//--------------------- .nv.shared._Z17scan_block_kernelPfjS_ --------------------------
	.section	.nv.shared._Z17scan_block_kernelPfjS_,"aw",@nobits
	.sectionflags	@""
	.align	4
.nv.shared._Z17scan_block_kernelPfjS_:
	.zero		5120


//--------------------- .nv.constant0._Z29add_scan_block_offsets_kernelPfjS_ --------------------------
	.section	.nv.constant0._Z29add_scan_block_offsets_kernelPfjS_,"a",@progbits
	.sectionflags	@""
	.align	4
.nv.constant0._Z29add_scan_block_offsets_kernelPfjS_:
	.zero		920


//--------------------- .nv.constant0._Z17scan_block_kernelPfjS_ --------------------------
	.section	.nv.constant0._Z17scan_block_kernelPfjS_,"a",@progbits
	.sectionflags	@""
	.align	4
.nv.constant0._Z17scan_block_kernelPfjS_:
	.zero		920


//--------------------- SYMBOLS --------------------------

	.type		.nv.reservedSmem.offset0,@object
	.size		.nv.reservedSmem.offset0,0x4
	.type		.nv.reservedSmem.cap,@object
	.size		.nv.reservedSmem.cap,0x4
